//
// Generated by NVIDIA NVVM Compiler
//
// Compiler Build ID: CL-25020191
// Cuda compilation tools, release 10.0, V10.0.166
// Based on LLVM 3.4svn
//

.version 6.3
.target sm_53
.address_size 64

	// .globl	_Z13Device_KernelPfff

.visible .entry _Z13Device_KernelPfff(
	.param .u64 _Z13Device_KernelPfff_param_0,
	.param .f32 _Z13Device_KernelPfff_param_1,
	.param .f32 _Z13Device_KernelPfff_param_2
)
{
	.reg .pred 	%p<3>;
	.reg .f32 	%f<38>;
	.reg .b32 	%r<9>;
	.reg .b64 	%rd<5>;


	ld.param.u64 	%rd2, [_Z13Device_KernelPfff_param_0];
	ld.param.f32 	%f4, [_Z13Device_KernelPfff_param_1];
	ld.param.f32 	%f5, [_Z13Device_KernelPfff_param_2];
	mov.u32 	%r4, %tid.x;
	mov.u32 	%r5, %ntid.x;
	mov.u32 	%r6, %ctaid.x;
	mad.lo.s32 	%r1, %r5, %r6, %r4;
	setp.gt.u32	%p1, %r1, 1048575;
	@%p1 bra 	BB0_4;

	cvta.to.global.u64 	%rd3, %rd2;
	mul.wide.u32 	%rd4, %r1, 4;
	add.s64 	%rd1, %rd3, %rd4;
	ld.global.f32 	%f37, [%rd1];
	mov.u32 	%r8, -65536;

BB0_2:
	fma.rn.f32 	%f6, %f37, %f4, %f5;
	fma.rn.f32 	%f7, %f6, %f4, %f5;
	fma.rn.f32 	%f8, %f7, %f4, %f5;
	fma.rn.f32 	%f9, %f8, %f4, %f5;
	fma.rn.f32 	%f10, %f9, %f4, %f5;
	fma.rn.f32 	%f11, %f10, %f4, %f5;
	fma.rn.f32 	%f12, %f11, %f4, %f5;
	fma.rn.f32 	%f13, %f12, %f4, %f5;
	fma.rn.f32 	%f14, %f13, %f4, %f5;
	fma.rn.f32 	%f15, %f14, %f4, %f5;
	fma.rn.f32 	%f16, %f15, %f4, %f5;
	fma.rn.f32 	%f17, %f16, %f4, %f5;
	fma.rn.f32 	%f18, %f17, %f4, %f5;
	fma.rn.f32 	%f19, %f18, %f4, %f5;
	fma.rn.f32 	%f20, %f19, %f4, %f5;
	fma.rn.f32 	%f21, %f20, %f4, %f5;
	fma.rn.f32 	%f22, %f21, %f4, %f5;
	fma.rn.f32 	%f23, %f22, %f4, %f5;
	fma.rn.f32 	%f24, %f23, %f4, %f5;
	fma.rn.f32 	%f25, %f24, %f4, %f5;
	fma.rn.f32 	%f26, %f25, %f4, %f5;
	fma.rn.f32 	%f27, %f26, %f4, %f5;
	fma.rn.f32 	%f28, %f27, %f4, %f5;
	fma.rn.f32 	%f29, %f28, %f4, %f5;
	fma.rn.f32 	%f30, %f29, %f4, %f5;
	fma.rn.f32 	%f31, %f30, %f4, %f5;
	fma.rn.f32 	%f32, %f31, %f4, %f5;
	fma.rn.f32 	%f33, %f32, %f4, %f5;
	fma.rn.f32 	%f34, %f33, %f4, %f5;
	fma.rn.f32 	%f35, %f34, %f4, %f5;
	fma.rn.f32 	%f36, %f35, %f4, %f5;
	fma.rn.f32 	%f37, %f36, %f4, %f5;
	add.s32 	%r8, %r8, 32;
	setp.ne.s32	%p2, %r8, 0;
	@%p2 bra 	BB0_2;

	st.global.f32 	[%rd1], %f37;

BB0_4:
	ret;
}




// ===== COMPILED SASS (sm_100) =====

	.target	sm_100

	.elftype	@"ET_EXEC"


//--------------------- .note.nv.tkinfo           --------------------------
	.section	.note.nv.tkinfo,"",@"SHT_NOTE"
	.sectionflags	@"SHF_NOTE_NV_TKINFO"
	.tkinfo
        /*0018*/ 	.word	0x00000002
        /*0030*/ 	.string	""
        /*0030*/ 	.string	"ptxas"
        /*0030*/ 	.string	"Cuda compilation tools, release 13.0, V13.0.88"
        /*0030*/ 	.string	"Build cuda_13.0.r13.0/compiler.36424714_0"
        /*0030*/ 	.string	"-arch sm_100 "



//--------------------- .note.nv.cuinfo           --------------------------
	.section	.note.nv.cuinfo,"",@"SHT_NOTE"
	.sectionflags	@"SHF_NOTE_NV_CUINFO"
        /*0018*/ 	.short	0x0002
        /*001a*/ 	.short	0x0035
        /*001c*/ 	.short	0x0082
	.zero		2


//--------------------- .nv.info                  --------------------------
	.section	.nv.info,"",@"SHT_CUDA_INFO"
	.align	4


	//----- nvinfo : EIATTR_REGCOUNT
	.align		4
        /*0000*/ 	.byte	0x04, 0x2f
        /*0002*/ 	.short	(.L_1 - .L_0)
	.align		4
.L_0:
        /*0004*/ 	.word	index@(_Z13Device_KernelPfff)
        /*0008*/ 	.word	0x00000008


	//----- nvinfo : EIATTR_FRAME_SIZE
	.align		4
.L_1:
        /*000c*/ 	.byte	0x04, 0x11
        /*000e*/ 	.short	(.L_3 - .L_2)
	.align		4
.L_2:
        /*0010*/ 	.word	index@(_Z13Device_KernelPfff)
        /*0014*/ 	.word	0x00000000


	//----- nvinfo : EIATTR_MIN_STACK_SIZE
	.align		4
.L_3:
        /*0018*/ 	.byte	0x04, 0x12
        /*001a*/ 	.short	(.L_5 - .L_4)
	.align		4
.L_4:
        /*001c*/ 	.word	index@(_Z13Device_KernelPfff)
        /*0020*/ 	.word	0x00000000
.L_5:


//--------------------- .nv.compat                --------------------------
	.section	.nv.compat,"",@"SHT_CUDA_COMPAT_INFO"
	.align	4
        /*0000*/ 	.byte	0x02, 0x09, 0x00, 0x00, 0x02, 0x02, 0x01, 0x00, 0x02, 0x05, 0x05, 0x00, 0x03, 0x07, 0x01, 0x01
        /*0010*/ 	.byte	0x02, 0x03, 0x00, 0x00, 0x02, 0x06, 0x01, 0x00, 0x04, 0x0b, 0x08, 0x00, 0x09, 0x00, 0x00, 0x00
        /*0020*/ 	.byte	0x00, 0x00, 0x00, 0x00


//--------------------- .nv.info._Z13Device_KernelPfff --------------------------
	.section	.nv.info._Z13Device_KernelPfff,"",@"SHT_CUDA_INFO"
	.sectionflags	@""
	.align	4


	//----- nvinfo : EIATTR_CUDA_API_VERSION
	.align		4
        /*0000*/ 	.byte	0x04, 0x37
        /*0002*/ 	.short	(.L_7 - .L_6)
.L_6:
        /*0004*/ 	.word	0x00000082


	//----- nvinfo : EIATTR_KPARAM_INFO
	.align		4
.L_7:
        /*0008*/ 	.byte	0x04, 0x17
        /*000a*/ 	.short	(.L_9 - .L_8)
.L_8:
        /*000c*/ 	.word	0x00000000
        /*0010*/ 	.short	0x0002
        /*0012*/ 	.short	0x000c
        /*0014*/ 	.byte	0x00, 0xf0, 0x11, 0x00


	//----- nvinfo : EIATTR_KPARAM_INFO
	.align		4
.L_9:
        /*0018*/ 	.byte	0x04, 0x17
        /*001a*/ 	.short	(.L_11 - .L_10)
.L_10:
        /*001c*/ 	.word	0x00000000
        /*0020*/ 	.short	0x0001
        /*0022*/ 	.short	0x0008
        /*0024*/ 	.byte	0x00, 0xf0, 0x11, 0x00


	//----- nvinfo : EIATTR_KPARAM_INFO
	.align		4
.L_11:
        /*0028*/ 	.byte	0x04, 0x17
        /*002a*/ 	.short	(.L_13 - .L_12)
.L_12:
        /*002c*/ 	.word	0x00000000
        /*0030*/ 	.short	0x0000
        /*0032*/ 	.short	0x0000
        /*0034*/ 	.byte	0x00, 0xf0, 0x21, 0x00


	//----- nvinfo : EIATTR_SPARSE_MMA_MASK
	.align		4
.L_13:
        /*0038*/ 	.byte	0x03, 0x50
        /*003a*/ 	.short	0x0000


	//----- nvinfo : EIATTR_MAXREG_COUNT
	.align		4
        /*003c*/ 	.byte	0x03, 0x1b
        /*003e*/ 	.short	0x00ff


	//----- nvinfo : EIATTR_MERCURY_ISA_VERSION
	.align		4
        /*0040*/ 	.byte	0x03, 0x5f
        /*0042*/ 	.short	0x0101


	//----- nvinfo : EIATTR_VRC_CTA_INIT_COUNT
	.align		4
        /*0044*/ 	.byte	0x02, 0x4a
	.zero		1
	.zero		1


	//----- nvinfo : EIATTR_EXIT_INSTR_OFFSETS
	.align		4
        /*0048*/ 	.byte	0x04, 0x1c
        /*004a*/ 	.short	(.L_15 - .L_14)


	//   ....[0]....
.L_14:
        /*004c*/ 	.word	0x00000060


	//   ....[1]....
        /*0050*/ 	.word	0x00001110


	//----- nvinfo : EIATTR_CBANK_PARAM_SIZE
	.align		4
.L_15:
        /*0054*/ 	.byte	0x03, 0x19
        /*0056*/ 	.short	0x0010


	//----- nvinfo : EIATTR_PARAM_CBANK
	.align		4
        /*0058*/ 	.byte	0x04, 0x0a
        /*005a*/ 	.short	(.L_17 - .L_16)
	.align		4
.L_16:
        /*005c*/ 	.word	index@(.nv.constant0._Z13Device_KernelPfff)
        /*0060*/ 	.short	0x0380
        /*0062*/ 	.short	0x0010


	//----- nvinfo : EIATTR_SW_WAR
	.align		4
.L_17:
        /*0064*/ 	.byte	0x04, 0x36
        /*0066*/ 	.short	(.L_19 - .L_18)
.L_18:
        /*0068*/ 	.word	0x00000008
.L_19:


//--------------------- .nv.callgraph             --------------------------
	.section	.nv.callgraph,"",@"SHT_CUDA_CALLGRAPH"
	.align	4
	.sectionentsize	8
	.align		4
        /*0000*/ 	.word	0x00000000
	.align		4
        /*0004*/ 	.word	0xffffffff
	.align		4
        /*0008*/ 	.word	0x00000000
	.align		4
        /*000c*/ 	.word	0xfffffffe
	.align		4
        /*0010*/ 	.word	0x00000000
	.align		4
        /*0014*/ 	.word	0xfffffffd
	.align		4
        /*0018*/ 	.word	0x00000000
	.align		4
        /*001c*/ 	.word	0xfffffffc


//--------------------- .text._Z13Device_KernelPfff --------------------------
	.section	.text._Z13Device_KernelPfff,"ax",@progbits
	.align	128
        .global         _Z13Device_KernelPfff
        .type           _Z13Device_KernelPfff,@function
        .size           _Z13Device_KernelPfff,(.L_x_2 - _Z13Device_KernelPfff)
        .other          _Z13Device_KernelPfff,@"STO_CUDA_ENTRY STV_DEFAULT"
_Z13Device_KernelPfff:
.text._Z13Device_KernelPfff:
[----:B------:R-:W-:Y:S01]  /*0000*/  LDC R1, c[0x0][0x37c] ;  /* 0x0000df00ff017b82 */ /* 0x000fe20000000800 */
[----:B------:R-:W0:Y:S01]  /*0010*/  S2R R5, SR_TID.X ;  /* 0x0000000000057919 */ /* 0x000e220000002100 */
[----:B------:R-:W0:Y:S01]  /*0020*/  LDCU UR4, c[0x0][0x360] ;  /* 0x00006c00ff0477ac */ /* 0x000e220008000800 */
[----:B------:R-:W0:Y:S02]  /*0030*/  S2R R0, SR_CTAID.X ;  /* 0x0000000000007919 */ /* 0x000e240000002500 */
[----:B0-----:R-:W-:-:S05]  /*0040*/  IMAD R5, R0, UR4, R5 ;  /* 0x0000000400057c24 */ /* 0x001fca000f8e0205 */
[----:B------:R-:W-:-:S13]  /*0050*/  ISETP.GT.U32.AND P0, PT, R5, 0xfffff, PT ;  /* 0x000fffff0500780c */ /* 0x000fda0003f04070 */
[----:B------:R-:W-:Y:S05]  /*0060*/  @P0 EXIT ;  /* 0x000000000000094d */ /* 0x000fea0003800000 */
[----:B------:R-:W0:Y:S01]  /*0070*/  LDC.64 R2, c[0x0][0x380] ;  /* 0x0000e000ff027b82 */ /* 0x000e220000000a00 */
[----:B------:R-:W1:Y:S01]  /*0080*/  LDCU.64 UR6, c[0x0][0x358] ;  /* 0x00006b00ff0677ac */ /* 0x000e620008000a00 */
[----:B0-----:R-:W-:-:S06]  /*0090*/  IMAD.WIDE.U32 R2, R5, 0x4, R2 ;  /* 0x0000000405027825 */ /* 0x001fcc00078e0002 */
[----:B------:R-:W0:Y:S01]  /*00a0*/  LDC.64 R4, c[0x0][0x388] ;  /* 0x0000e200ff047b82 */ /* 0x000e220000000a00 */
[----:B-1----:R1:W5:Y:S01]  /*00b0*/  LDG.E R0, desc[UR6][R2.64] ;  /* 0x0000000602007981 */ /* 0x002362000c1e1900 */
[----:B------:R-:W-:-:S05]  /*00c0*/  UMOV UR4, 0xffff0000 ;  /* 0xffff000000047882 */ /* 0x000fca0000000000 */
.L_x_0:
[----:B0----5:R-:W-:Y:S01]  /*00d0*/  FFMA R0, R0, R4, R5 ;  /* 0x0000000400007223 */ /* 0x021fe20000000005 */
[----:B------:R-:W-:-:S03]  /*00e0*/  UIADD3 UR4, UPT, UPT, UR4, 0x100, URZ ;  /* 0x0000010004047890 */ /* 0x000fc6000fffe0ff */
[----:B------:R-:W-:Y:S01]  /*00f0*/  FFMA R0, R0, R4, R5 ;  /* 0x0000000400007223 */ /* 0x000fe20000000005 */
[----:B------:R-:W-:-:S03]  /*0100*/  UISETP.NE.AND UP0, UPT, UR4, URZ, UPT ;  /* 0x000000ff0400728c */ /* 0x000fc6000bf05270 */
[----:B------:R-:W-:-:S04]  /*0110*/  FFMA R0, R0, R4, R5 ;  /* 0x0000000400007223 */ /* 0x000fc80000000005 */
        /* <DEDUP_REMOVED lines=252> */
[----:B------:R-:W-:Y:S01]  /*10e0*/  FFMA R0, R0, R4, R5 ;  /* 0x0000000400007223 */ /* 0x000fe20000000005 */
[----:B------:R-:W-:Y:S06]  /*10f0*/  BRA.U UP0, `(.L_x_0) ;  /* 0xffffffed00f47547 */ /* 0x000fec000b83ffff */
[----:B------:R-:W-:Y:S01]  /*1100*/  STG.E desc[UR6][R2.64], R0 ;  /* 0x0000000002007986 */ /* 0x000fe2000c101906 */
[----:B------:R-:W-:Y:S05]  /*1110*/  EXIT ;  /* 0x000000000000794d */ /* 0x000fea0003800000 */
.L_x_1:
[----:B------:R-:W-:-:S00]  /*1120*/  BRA `(.L_x_1) ;  /* 0xfffffffc00fc7947 */ /* 0x000fc0000383ffff */
[----:B------:R-:W-:-:S00]  /*1130*/  NOP ;  /* 0x0000000000007918 */ /* 0x000fc00000000000 */
        /* <DEDUP_REMOVED lines=12> */
.L_x_2:


//--------------------- .nv.shared.reserved.0     --------------------------
	.section	.nv.shared.reserved.0,"aw",@nobits
	.weak		__nv_reservedSMEM_offset_0_alias
	.size		__nv_reservedSMEM_offset_0_alias, 0, 64
	.other		__nv_reservedSMEM_offset_0_alias,@"STO_CUDA_RESERVED_SHARED STV_DEFAULT"
__nv_reservedSMEM_offset_0_alias:
	.zero		0
	.zero		64


//--------------------- .nv.constant0._Z13Device_KernelPfff --------------------------
	.section	.nv.constant0._Z13Device_KernelPfff,"a",@progbits
	.sectionflags	@""
	.align	4
.nv.constant0._Z13Device_KernelPfff:
	.zero		912


//--------------------- SYMBOLS --------------------------

	.type		.nv.reservedSmem.offset0,@object
	.size		.nv.reservedSmem.offset0,0x4
